	.headerflags	@"EF_CUDA_TEXMODE_UNIFIED EF_CUDA_64BIT_ADDRESS EF_CUDA_ACCELERATORS EF_CUDA_SM90 EF_CUDA_VIRTUAL_SM(EF_CUDA_SM90)"
	.elftype	@"ET_EXEC"


//--------------------- .nv.info                  --------------------------
	.section	.nv.info,"",@"SHT_CUDA_INFO"
	.align	4


	//----- nvinfo : EIATTR_REGCOUNT
	.align		4
        /*0000*/ 	.byte	0x04, 0x2f
        /*0002*/ 	.short	(.L_1 - .L_0)
	.align		4
.L_0:
        /*0004*/ 	.word	index@(triton_poi_fused_convolution_6)
        /*0008*/ 	.word	0x0000000c


	//----- nvinfo : EIATTR_MIN_STACK_SIZE
	.align		4
.L_1:
        /*000c*/ 	.byte	0x04, 0x12
        /*000e*/ 	.short	(.L_3 - .L_2)
	.align		4
.L_2:
        /*0010*/ 	.word	index@(triton_poi_fused_convolution_6)
        /*0014*/ 	.word	0x00000000


	//----- nvinfo : EIATTR_FRAME_SIZE
	.align		4
.L_3:
        /*0018*/ 	.byte	0x04, 0x11
        /*001a*/ 	.short	(.L_5 - .L_4)
	.align		4
.L_4:
        /*001c*/ 	.word	index@(triton_poi_fused_convolution_6)
        /*0020*/ 	.word	0x00000000


	//----- nvinfo : EIATTR_MIN_STACK_SIZE
	.align		4
.L_5:
        /*0024*/ 	.byte	0x04, 0x12
        /*0026*/ 	.short	(.L_7 - .L_6)
	.align		4
.L_6:
        /*0028*/ 	.word	index@(triton_poi_fused_convolution_6)
        /*002c*/ 	.word	0x00000000
.L_7:


//--------------------- .nv.info.triton_poi_fused_convolution_6 --------------------------
	.section	.nv.info.triton_poi_fused_convolution_6,"",@"SHT_CUDA_INFO"
	.sectionflags	@""
	.align	4


	//----- nvinfo : EIATTR_CUDA_API_VERSION
	.align		4
        /*0000*/ 	.byte	0x04, 0x37
        /*0002*/ 	.short	(.L_9 - .L_8)
.L_8:
        /*0004*/ 	.word	0x0000007c


	//----- nvinfo : EIATTR_KPARAM_INFO
	.align		4
.L_9:
        /*0008*/ 	.byte	0x04, 0x17
        /*000a*/ 	.short	(.L_11 - .L_10)
.L_10:
        /*000c*/ 	.word	0x00000000
        /*0010*/ 	.short	0x0002
        /*0012*/ 	.short	0x0010
        /*0014*/ 	.byte	0x00, 0xf0, 0x11, 0x00


	//----- nvinfo : EIATTR_KPARAM_INFO
	.align		4
.L_11:
        /*0018*/ 	.byte	0x04, 0x17
        /*001a*/ 	.short	(.L_13 - .L_12)
.L_12:
        /*001c*/ 	.word	0x00000000
        /*0020*/ 	.short	0x0001
        /*0022*/ 	.short	0x0008
        /*0024*/ 	.byte	0x00, 0xf4, 0x21, 0x00


	//----- nvinfo : EIATTR_KPARAM_INFO
	.align		4
.L_13:
        /*0028*/ 	.byte	0x04, 0x17
        /*002a*/ 	.short	(.L_15 - .L_14)
.L_14:
        /*002c*/ 	.word	0x00000000
        /*0030*/ 	.short	0x0000
        /*0032*/ 	.short	0x0000
        /*0034*/ 	.byte	0x00, 0xf4, 0x21, 0x00


	//----- nvinfo : EIATTR_SPARSE_MMA_MASK
	.align		4
.L_15:
        /*0038*/ 	.byte	0x03, 0x50
        /*003a*/ 	.short	0x0000


	//----- nvinfo : EIATTR_MAXREG_COUNT
	.align		4
        /*003c*/ 	.byte	0x03, 0x1b
        /*003e*/ 	.short	0x00ff


	//----- nvinfo : EIATTR_EXIT_INSTR_OFFSETS
	.align		4
        /*0040*/ 	.byte	0x04, 0x1c
        /*0042*/ 	.short	(.L_17 - .L_16)


	//   ....[0]....
.L_16:
        /*0044*/ 	.word	0x00000150


	//----- nvinfo : EIATTR_REQNTID
	.align		4
.L_17:
        /*0048*/ 	.byte	0x04, 0x10
        /*004a*/ 	.short	(.L_19 - .L_18)
.L_18:
        /*004c*/ 	.word	0x00000100
        /*0050*/ 	.word	0x00000001
        /*0054*/ 	.word	0x00000001


	//----- nvinfo : EIATTR_CBANK_PARAM_SIZE
	.align		4
.L_19:
        /*0058*/ 	.byte	0x03, 0x19
        /*005a*/ 	.short	0x0014


	//----- nvinfo : EIATTR_PARAM_CBANK
	.align		4
        /*005c*/ 	.byte	0x04, 0x0a
        /*005e*/ 	.short	(.L_21 - .L_20)
	.align		4
.L_20:
        /*0060*/ 	.word	index@(.nv.constant0.triton_poi_fused_convolution_6)
        /*0064*/ 	.short	0x0210
        /*0066*/ 	.short	0x0014


	//----- nvinfo : EIATTR_SW_WAR
	.align		4
.L_21:
        /*0068*/ 	.byte	0x04, 0x36
        /*006a*/ 	.short	(.L_23 - .L_22)
.L_22:
        /*006c*/ 	.word	0x00000008
.L_23:


//--------------------- .nv.callgraph             --------------------------
	.section	.nv.callgraph,"",@"SHT_CUDA_CALLGRAPH"
	.align	4
	.sectionentsize	8
	.align		4
        /*0000*/ 	.word	0x00000000
	.align		4
        /*0004*/ 	.word	0xffffffff
	.align		4
        /*0008*/ 	.word	0x00000000
	.align		4
        /*000c*/ 	.word	0xfffffffe
	.align		4
        /*0010*/ 	.word	0x00000000
	.align		4
        /*0014*/ 	.word	0xfffffffd
	.align		4
        /*0018*/ 	.word	0x00000000
	.align		4
        /*001c*/ 	.word	0xfffffffc


//--------------------- .text.triton_poi_fused_convolution_6 --------------------------
	.section	.text.triton_poi_fused_convolution_6,"ax",@progbits
	.align	128
        .global         triton_poi_fused_convolution_6
        .type           triton_poi_fused_convolution_6,@function
        .size           triton_poi_fused_convolution_6,(.L_x_1 - triton_poi_fused_convolution_6)
        .other          triton_poi_fused_convolution_6,@"STO_CUDA_ENTRY STV_DEFAULT"
triton_poi_fused_convolution_6:
.text.triton_poi_fused_convolution_6:
[----:B------:R-:W-:Y:S01]  /*0000*/  LDC R1, c[0x0][0x28] ;  /* 0x00000a00ff017b82 */ /* 0x000fe20000000800 */
[----:B------:R-:W1:Y:S07]  /*0010*/  S2R R0, SR_TID.X ;  /* 0x0000000000007919 */ /* 0x000e6e0000002100 */
[----:B------:R-:W2:Y:S01]  /*0020*/  LDC.64 R4, c[0x0][0x218] ;  /* 0x00008600ff047b82 */ /* 0x000ea20000000a00 */
[----:B------:R-:W-:Y:S01]  /*0030*/  ULDC.64 UR4, c[0x0][0x208] ;  /* 0x0000820000047ab9 */ /* 0x000fe20000000a00 */
[----:B------:R-:W3:Y:S06]  /*0040*/  S2R R7, SR_CTAID.X ;  /* 0x0000000000077919 */ /* 0x000eec0000002500 */
[----:B------:R-:W4:Y:S01]  /*0050*/  LDC.64 R2, c[0x0][0x210] ;  /* 0x00008400ff027b82 */ /* 0x000f220000000a00 */
[----:B-1----:R-:W-:Y:S01]  /*0060*/  IMAD.SHL.U32 R0, R0, 0x2, RZ ;  /* 0x0000000200007824 */ /* 0x002fe200078e00ff */
[----:B---3--:R-:W-:-:S04]  /*0070*/  SHF.R.S32.HI R6, RZ, 0x16, R7 ;  /* 0x00000016ff067819 */ /* 0x008fc80000011407 */
[----:B------:R-:W-:-:S04]  /*0080*/  LOP3.LUT R0, R0, 0x1fe, RZ, 0xc0, !PT ;  /* 0x000001fe00007812 */ /* 0x000fc800078ec0ff */
[----:B------:R-:W-:Y:S02]  /*0090*/  LEA R7, R7, R0, 0x9 ;  /* 0x0000000007077211 */ /* 0x000fe400078e48ff */
[----:B------:R-:W-:-:S03]  /*00a0*/  SGXT R0, R6, 0x1 ;  /* 0x000000010600781a */ /* 0x000fc60000000200 */
[----:B----4-:R-:W-:Y:S01]  /*00b0*/  IMAD.WIDE R2, R7, 0x4, R2 ;  /* 0x0000000407027825 */ /* 0x010fe200078e0202 */
[----:B------:R-:W-:-:S04]  /*00c0*/  LEA.HI R0, R0, R7, RZ, 0x8 ;  /* 0x0000000700007211 */ /* 0x000fc800078f40ff */
[----:B------:R-:W-:-:S05]  /*00d0*/  LOP3.LUT R0, R0, 0xffffff00, RZ, 0xc0, !PT ;  /* 0xffffff0000007812 */ /* 0x000fca00078ec0ff */
[----:B------:R-:W-:Y:S02]  /*00e0*/  IMAD.IADD R9, R7, 0x1, -R0 ;  /* 0x0000000107097824 */ /* 0x000fe400078e0a00 */
[----:B------:R-:W3:Y:S02]  /*00f0*/  LDG.E.64 R6, desc[UR4][R2.64] ;  /* 0x0000000402067981 */ /* 0x000ee4000c1e1b00 */
[----:B--2---:R-:W-:-:S06]  /*0100*/  IMAD.WIDE R4, R9, 0x4, R4 ;  /* 0x0000000409047825 */ /* 0x004fcc00078e0204 */
[----:B------:R-:W3:Y:S02]  /*0110*/  LDG.E.EL.64 R4, desc[UR4][R4.64] ;  /* 0x0000000404047981 */ /* 0x000ee4000c2e1b00 */
[----:B---3--:R-:W-:Y:S01]  /*0120*/  FADD R6, R6, R4 ;  /* 0x0000000406067221 */ /* 0x008fe20000000000 */
[----:B------:R-:W-:-:S05]  /*0130*/  FADD R7, R7, R5 ;  /* 0x0000000507077221 */ /* 0x000fca0000000000 */
[----:B------:R-:W-:Y:S01]  /*0140*/  STG.E.64 desc[UR4][R2.64], R6 ;  /* 0x0000000602007986 */ /* 0x000fe2000c101b04 */
[----:B------:R-:W-:Y:S05]  /*0150*/  EXIT ;  /* 0x000000000000794d */ /* 0x000fea0003800000 */
.L_x_0:
[----:B------:R-:W-:-:S00]  /*0160*/  BRA `(.L_x_0) ;  /* 0xfffffffc00fc7947 */ /* 0x000fc0000383ffff */
[----:B------:R-:W-:-:S00]  /*0170*/  NOP ;  /* 0x0000000000007918 */ /* 0x000fc00000000000 */
        /* <DEDUP_REMOVED lines=8> */
.L_x_1:


//--------------------- .nv.constant0.triton_poi_fused_convolution_6 --------------------------
	.section	.nv.constant0.triton_poi_fused_convolution_6,"a",@progbits
	.sectionflags	@""
	.align	4
.nv.constant0.triton_poi_fused_convolution_6:
	.zero		548
